//
// Generated by NVIDIA NVVM Compiler
//
// Compiler Build ID: CL-36424714
// Cuda compilation tools, release 13.0, V13.0.88
// Based on NVVM 20.0.0
//

.version 9.0
.target sm_100
.address_size 64

	// .globl	_Z10add_kernelPfPKfS1_i

.visible .entry _Z10add_kernelPfPKfS1_i(
	.param .u64 .ptr .align 1 _Z10add_kernelPfPKfS1_i_param_0,
	.param .u64 .ptr .align 1 _Z10add_kernelPfPKfS1_i_param_1,
	.param .u64 .ptr .align 1 _Z10add_kernelPfPKfS1_i_param_2,
	.param .u32 _Z10add_kernelPfPKfS1_i_param_3
)
{
	.reg .pred 	%p<3>;
	.reg .b32 	%r<11>;
	.reg .b32 	%f<4>;
	.reg .b64 	%rd<11>;

	ld.param.u64 	%rd4, [_Z10add_kernelPfPKfS1_i_param_0];
	ld.param.u64 	%rd5, [_Z10add_kernelPfPKfS1_i_param_1];
	ld.param.u64 	%rd6, [_Z10add_kernelPfPKfS1_i_param_2];
	ld.param.u32 	%r6, [_Z10add_kernelPfPKfS1_i_param_3];
	mov.u32 	%r7, %ctaid.x;
	mov.u32 	%r1, %ntid.x;
	mov.u32 	%r8, %tid.x;
	mad.lo.s32 	%r10, %r7, %r1, %r8;
	setp.ge.s32 	%p1, %r10, %r6;
	@%p1 bra 	$L__BB0_3;
	mov.u32 	%r9, %nctaid.x;
	mul.lo.s32 	%r3, %r1, %r9;
	cvta.to.global.u64 	%rd1, %rd5;
	cvta.to.global.u64 	%rd2, %rd6;
	cvta.to.global.u64 	%rd3, %rd4;
$L__BB0_2:
	mul.wide.s32 	%rd7, %r10, 4;
	add.s64 	%rd8, %rd1, %rd7;
	ld.global.f32 	%f1, [%rd8];
	add.s64 	%rd9, %rd2, %rd7;
	ld.global.f32 	%f2, [%rd9];
	add.f32 	%f3, %f1, %f2;
	add.s64 	%rd10, %rd3, %rd7;
	st.global.f32 	[%rd10], %f3;
	add.s32 	%r10, %r10, %r3;
	setp.lt.s32 	%p2, %r10, %r6;
	@%p2 bra 	$L__BB0_2;
$L__BB0_3:
	ret;

}


// ===== COMPILED SASS (sm_100) =====

	.target	sm_100

	.elftype	@"ET_EXEC"


//--------------------- .note.nv.tkinfo           --------------------------
	.section	.note.nv.tkinfo,"",@"SHT_NOTE"
	.sectionflags	@"SHF_NOTE_NV_TKINFO"
	.tkinfo
        /*0018*/ 	.word	0x00000002
        /*0030*/ 	.string	""
        /*0030*/ 	.string	"ptxas"
        /*0030*/ 	.string	"Cuda compilation tools, release 13.0, V13.0.88"
        /*0030*/ 	.string	"Build cuda_13.0.r13.0/compiler.36424714_0"
        /*0030*/ 	.string	"-arch sm_100 -m 64 "



//--------------------- .note.nv.cuinfo           --------------------------
	.section	.note.nv.cuinfo,"",@"SHT_NOTE"
	.sectionflags	@"SHF_NOTE_NV_CUINFO"
        /*0018*/ 	.short	0x0002
        /*001a*/ 	.short	0x0064
        /*001c*/ 	.short	0x0082
	.zero		2


//--------------------- .nv.info                  --------------------------
	.section	.nv.info,"",@"SHT_CUDA_INFO"
	.align	4


	//----- nvinfo : EIATTR_REGCOUNT
	.align		4
        /*0000*/ 	.byte	0x04, 0x2f
        /*0002*/ 	.short	(.L_1 - .L_0)
	.align		4
.L_0:
        /*0004*/ 	.word	index@(_Z10add_kernelPfPKfS1_i)
        /*0008*/ 	.word	0x00000014


	//----- nvinfo : EIATTR_FRAME_SIZE
	.align		4
.L_1:
        /*000c*/ 	.byte	0x04, 0x11
        /*000e*/ 	.short	(.L_3 - .L_2)
	.align		4
.L_2:
        /*0010*/ 	.word	index@(_Z10add_kernelPfPKfS1_i)
        /*0014*/ 	.word	0x00000000


	//----- nvinfo : EIATTR_MIN_STACK_SIZE
	.align		4
.L_3:
        /*0018*/ 	.byte	0x04, 0x12
        /*001a*/ 	.short	(.L_5 - .L_4)
	.align		4
.L_4:
        /*001c*/ 	.word	index@(_Z10add_kernelPfPKfS1_i)
        /*0020*/ 	.word	0x00000000
.L_5:


//--------------------- .nv.compat                --------------------------
	.section	.nv.compat,"",@"SHT_CUDA_COMPAT_INFO"
	.align	4
        /*0000*/ 	.byte	0x02, 0x09, 0x00, 0x00, 0x02, 0x02, 0x01, 0x00, 0x02, 0x05, 0x05, 0x00, 0x03, 0x07, 0x01, 0x01
        /*0010*/ 	.byte	0x02, 0x03, 0x00, 0x00, 0x02, 0x06, 0x01, 0x00, 0x04, 0x0b, 0x08, 0x00, 0x09, 0x00, 0x00, 0x00
        /*0020*/ 	.byte	0x00, 0x00, 0x00, 0x00


//--------------------- .nv.info._Z10add_kernelPfPKfS1_i --------------------------
	.section	.nv.info._Z10add_kernelPfPKfS1_i,"",@"SHT_CUDA_INFO"
	.sectionflags	@""
	.align	4


	//----- nvinfo : EIATTR_CUDA_API_VERSION
	.align		4
        /*0000*/ 	.byte	0x04, 0x37
        /*0002*/ 	.short	(.L_7 - .L_6)
.L_6:
        /*0004*/ 	.word	0x00000082


	//----- nvinfo : EIATTR_KPARAM_INFO
	.align		4
.L_7:
        /*0008*/ 	.byte	0x04, 0x17
        /*000a*/ 	.short	(.L_9 - .L_8)
.L_8:
        /*000c*/ 	.word	0x00000000
        /*0010*/ 	.short	0x0003
        /*0012*/ 	.short	0x0018
        /*0014*/ 	.byte	0x00, 0xf0, 0x11, 0x00


	//----- nvinfo : EIATTR_KPARAM_INFO
	.align		4
.L_9:
        /*0018*/ 	.byte	0x04, 0x17
        /*001a*/ 	.short	(.L_11 - .L_10)
.L_10:
        /*001c*/ 	.word	0x00000000
        /*0020*/ 	.short	0x0002
        /*0022*/ 	.short	0x0010
        /*0024*/ 	.byte	0x00, 0xf5, 0x21, 0x00


	//----- nvinfo : EIATTR_KPARAM_INFO
	.align		4
.L_11:
        /*0028*/ 	.byte	0x04, 0x17
        /*002a*/ 	.short	(.L_13 - .L_12)
.L_12:
        /*002c*/ 	.word	0x00000000
        /*0030*/ 	.short	0x0001
        /*0032*/ 	.short	0x0008
        /*0034*/ 	.byte	0x00, 0xf5, 0x21, 0x00


	//----- nvinfo : EIATTR_KPARAM_INFO
	.align		4
.L_13:
        /*0038*/ 	.byte	0x04, 0x17
        /*003a*/ 	.short	(.L_15 - .L_14)
.L_14:
        /*003c*/ 	.word	0x00000000
        /*0040*/ 	.short	0x0000
        /*0042*/ 	.short	0x0000
        /*0044*/ 	.byte	0x00, 0xf5, 0x21, 0x00


	//----- nvinfo : EIATTR_SPARSE_MMA_MASK
	.align		4
.L_15:
        /*0048*/ 	.byte	0x03, 0x50
        /*004a*/ 	.short	0x0000


	//----- nvinfo : EIATTR_MAXREG_COUNT
	.align		4
        /*004c*/ 	.byte	0x03, 0x1b
        /*004e*/ 	.short	0x00ff


	//----- nvinfo : EIATTR_MERCURY_ISA_VERSION
	.align		4
        /*0050*/ 	.byte	0x03, 0x5f
        /*0052*/ 	.short	0x0101


	//----- nvinfo : EIATTR_VRC_CTA_INIT_COUNT
	.align		4
        /*0054*/ 	.byte	0x02, 0x4a
	.zero		1
	.zero		1


	//----- nvinfo : EIATTR_EXIT_INSTR_OFFSETS
	.align		4
        /*0058*/ 	.byte	0x04, 0x1c
        /*005a*/ 	.short	(.L_17 - .L_16)


	//   ....[0]....
.L_16:
        /*005c*/ 	.word	0x00000070


	//   ....[1]....
        /*0060*/ 	.word	0x00000180


	//----- nvinfo : EIATTR_CRS_STACK_SIZE
	.align		4
.L_17:
        /*0064*/ 	.byte	0x04, 0x1e
        /*0066*/ 	.short	(.L_19 - .L_18)
.L_18:
        /*0068*/ 	.word	0x00000000


	//----- nvinfo : EIATTR_CBANK_PARAM_SIZE
	.align		4
.L_19:
        /*006c*/ 	.byte	0x03, 0x19
        /*006e*/ 	.short	0x001c


	//----- nvinfo : EIATTR_PARAM_CBANK
	.align		4
        /*0070*/ 	.byte	0x04, 0x0a
        /*0072*/ 	.short	(.L_21 - .L_20)
	.align		4
.L_20:
        /*0074*/ 	.word	index@(.nv.constant0._Z10add_kernelPfPKfS1_i)
        /*0078*/ 	.short	0x0380
        /*007a*/ 	.short	0x001c


	//----- nvinfo : EIATTR_SW_WAR
	.align		4
.L_21:
        /*007c*/ 	.byte	0x04, 0x36
        /*007e*/ 	.short	(.L_23 - .L_22)
.L_22:
        /*0080*/ 	.word	0x00000008
.L_23:


//--------------------- .nv.callgraph             --------------------------
	.section	.nv.callgraph,"",@"SHT_CUDA_CALLGRAPH"
	.align	4
	.sectionentsize	8
	.align		4
        /*0000*/ 	.word	0x00000000
	.align		4
        /*0004*/ 	.word	0xffffffff
	.align		4
        /*0008*/ 	.word	0x00000000
	.align		4
        /*000c*/ 	.word	0xfffffffe
	.align		4
        /*0010*/ 	.word	0x00000000
	.align		4
        /*0014*/ 	.word	0xfffffffd
	.align		4
        /*0018*/ 	.word	0x00000000
	.align		4
        /*001c*/ 	.word	0xfffffffc


//--------------------- .text._Z10add_kernelPfPKfS1_i --------------------------
	.section	.text._Z10add_kernelPfPKfS1_i,"ax",@progbits
	.align	128
        .global         _Z10add_kernelPfPKfS1_i
        .type           _Z10add_kernelPfPKfS1_i,@function
        .size           _Z10add_kernelPfPKfS1_i,(.L_x_2 - _Z10add_kernelPfPKfS1_i)
        .other          _Z10add_kernelPfPKfS1_i,@"STO_CUDA_ENTRY STV_DEFAULT"
_Z10add_kernelPfPKfS1_i:
.text._Z10add_kernelPfPKfS1_i:
[----:B------:R-:W-:Y:S01]  /*0000*/  LDC R1, c[0x0][0x37c] ;  /* 0x0000df00ff017b82 */ /* 0x000fe20000000800 */
[----:B------:R-:W0:Y:S07]  /*0010*/  S2R R0, SR_TID.X ;  /* 0x0000000000007919 */ /* 0x000e2e0000002100 */
[----:B------:R-:W0:Y:S01]  /*0020*/  S2UR UR4, SR_CTAID.X ;  /* 0x00000000000479c3 */ /* 0x000e220000002500 */
[----:B------:R-:W1:Y:S07]  /*0030*/  LDCU UR5, c[0x0][0x398] ;  /* 0x00007300ff0577ac */ /* 0x000e6e0008000800 */
[----:B------:R-:W0:Y:S02]  /*0040*/  LDC R15, c[0x0][0x360] ;  /* 0x0000d800ff0f7b82 */ /* 0x000e240000000800 */
[----:B0-----:R-:W-:-:S05]  /*0050*/  IMAD R0, R15, UR4, R0 ;  /* 0x000000040f007c24 */ /* 0x001fca000f8e0200 */
[----:B-1----:R-:W-:-:S13]  /*0060*/  ISETP.GE.AND P0, PT, R0, UR5, PT ;  /* 0x0000000500007c0c */ /* 0x002fda000bf06270 */
[----:B------:R-:W-:Y:S05]  /*0070*/  @P0 EXIT ;  /* 0x000000000000094d */ /* 0x000fea0003800000 */
[----:B------:R-:W0:Y:S01]  /*0080*/  LDC.64 R10, c[0x0][0x390] ;  /* 0x0000e400ff0a7b82 */ /* 0x000e220000000a00 */
[----:B------:R-:W1:Y:S01]  /*0090*/  LDCU UR4, c[0x0][0x370] ;  /* 0x00006e00ff0477ac */ /* 0x000e620008000800 */
[----:B------:R-:W2:Y:S06]  /*00a0*/  LDCU.64 UR6, c[0x0][0x358] ;  /* 0x00006b00ff0677ac */ /* 0x000eac0008000a00 */
[----:B------:R-:W3:Y:S08]  /*00b0*/  LDC.64 R12, c[0x0][0x380] ;  /* 0x0000e000ff0c7b82 */ /* 0x000ef00000000a00 */
[----:B------:R-:W4:Y:S01]  /*00c0*/  LDC.64 R8, c[0x0][0x388] ;  /* 0x0000e200ff087b82 */ /* 0x000f220000000a00 */
[----:B-1----:R-:W-:-:S07]  /*00d0*/  IMAD R15, R15, UR4, RZ ;  /* 0x000000040f0f7c24 */ /* 0x002fce000f8e02ff */
.L_x_0:
[----:B----4-:R-:W-:-:S04]  /*00e0*/  IMAD.WIDE R2, R0, 0x4, R8 ;  /* 0x0000000400027825 */ /* 0x010fc800078e0208 */
[C---:B0-----:R-:W-:Y:S02]  /*00f0*/  IMAD.WIDE R4, R0.reuse, 0x4, R10 ;  /* 0x0000000400047825 */ /* 0x041fe400078e020a */
[----:B--2---:R-:W2:Y:S04]  /*0100*/  LDG.E R2, desc[UR6][R2.64] ;  /* 0x0000000602027981 */ /* 0x004ea8000c1e1900 */
[----:B------:R-:W2:Y:S01]  /*0110*/  LDG.E R5, desc[UR6][R4.64] ;  /* 0x0000000604057981 */ /* 0x000ea2000c1e1900 */
[----:B-1-3--:R-:W-:Y:S01]  /*0120*/  IMAD.WIDE R6, R0, 0x4, R12 ;  /* 0x0000000400067825 */ /* 0x00afe200078e020c */
[----:B------:R-:W-:-:S04]  /*0130*/  IADD3 R0, PT, PT, R15, R0, RZ ;  /* 0x000000000f007210 */ /* 0x000fc80007ffe0ff */
[----:B------:R-:W-:Y:S01]  /*0140*/  ISETP.GE.AND P0, PT, R0, UR5, PT ;  /* 0x0000000500007c0c */ /* 0x000fe2000bf06270 */
[----:B--2---:R-:W-:-:S05]  /*0150*/  FADD R17, R2, R5 ;  /* 0x0000000502117221 */ /* 0x004fca0000000000 */
[----:B------:R1:W-:Y:S07]  /*0160*/  STG.E desc[UR6][R6.64], R17 ;  /* 0x0000001106007986 */ /* 0x0003ee000c101906 */
[----:B------:R-:W-:Y:S05]  /*0170*/  @!P0 BRA `(.L_x_0) ;  /* 0xfffffffc00d88947 */ /* 0x000fea000383ffff */
[----:B------:R-:W-:Y:S05]  /*0180*/  EXIT ;  /* 0x000000000000794d */ /* 0x000fea0003800000 */
.L_x_1:
[----:B------:R-:W-:-:S00]  /*0190*/  BRA `(.L_x_1) ;  /* 0xfffffffc00fc7947 */ /* 0x000fc0000383ffff */
[----:B------:R-:W-:-:S00]  /*01a0*/  NOP ;  /* 0x0000000000007918 */ /* 0x000fc00000000000 */
        /* <DEDUP_REMOVED lines=13> */
.L_x_2:


//--------------------- .nv.shared.reserved.0     --------------------------
	.section	.nv.shared.reserved.0,"aw",@nobits
	.weak		__nv_reservedSMEM_offset_0_alias
	.size		__nv_reservedSMEM_offset_0_alias, 0, 64
	.other		__nv_reservedSMEM_offset_0_alias,@"STO_CUDA_RESERVED_SHARED STV_DEFAULT"
__nv_reservedSMEM_offset_0_alias:
	.zero		0
	.zero		64


//--------------------- .nv.constant0._Z10add_kernelPfPKfS1_i --------------------------
	.section	.nv.constant0._Z10add_kernelPfPKfS1_i,"a",@progbits
	.sectionflags	@""
	.align	4
.nv.constant0._Z10add_kernelPfPKfS1_i:
	.zero		924


//--------------------- SYMBOLS --------------------------

	.type		.nv.reservedSmem.offset0,@object
	.size		.nv.reservedSmem.offset0,0x4
